//
// Generated by NVIDIA NVVM Compiler
//
// Compiler Build ID: CL-36424714
// Cuda compilation tools, release 13.0, V13.0.88
// Based on NVVM 20.0.0
//

.version 9.0
.target sm_100
.address_size 64

	// .globl	_Z10dotProductPfS_i

.visible .entry _Z10dotProductPfS_i(
	.param .u64 .ptr .align 1 _Z10dotProductPfS_i_param_0,
	.param .u64 .ptr .align 1 _Z10dotProductPfS_i_param_1,
	.param .u32 _Z10dotProductPfS_i_param_2
)
{
	.reg .pred 	%p<4>;
	.reg .b32 	%r<13>;
	.reg .b32 	%f<7>;
	.reg .b64 	%rd<10>;

	ld.param.u64 	%rd3, [_Z10dotProductPfS_i_param_0];
	ld.param.u64 	%rd4, [_Z10dotProductPfS_i_param_1];
	ld.param.u32 	%r7, [_Z10dotProductPfS_i_param_2];
	cvta.to.global.u64 	%rd5, %rd4;
	cvta.to.global.u64 	%rd1, %rd3;
	mov.u32 	%r1, %tid.x;
	mul.wide.u32 	%rd6, %r1, 4;
	add.s64 	%rd2, %rd1, %rd6;
	ld.global.f32 	%f1, [%rd2];
	add.s64 	%rd7, %rd5, %rd6;
	ld.global.f32 	%f2, [%rd7];
	mul.f32 	%f3, %f1, %f2;
	st.global.f32 	[%rd2], %f3;
	bar.sync 	0;
	add.s32 	%r11, %r1, 1;
	setp.ge.s32 	%p1, %r11, %r7;
	@%p1 bra 	$L__BB0_5;
	mov.b32 	%r12, 1;
$L__BB0_2:
	shl.b32 	%r12, %r12, 1;
	add.s32 	%r9, %r12, -1;
	and.b32  	%r10, %r9, %r1;
	setp.ne.s32 	%p2, %r10, 0;
	@%p2 bra 	$L__BB0_4;
	mul.wide.s32 	%rd8, %r11, 4;
	add.s64 	%rd9, %rd1, %rd8;
	ld.global.f32 	%f4, [%rd9];
	ld.global.f32 	%f5, [%rd2];
	add.f32 	%f6, %f4, %f5;
	st.global.f32 	[%rd2], %f6;
$L__BB0_4:
	bar.sync 	0;
	add.s32 	%r11, %r12, %r1;
	setp.lt.s32 	%p3, %r11, %r7;
	@%p3 bra 	$L__BB0_2;
$L__BB0_5:
	ret;

}


// ===== COMPILED SASS (sm_100) =====

	.target	sm_100

	.elftype	@"ET_EXEC"


//--------------------- .note.nv.tkinfo           --------------------------
	.section	.note.nv.tkinfo,"",@"SHT_NOTE"
	.sectionflags	@"SHF_NOTE_NV_TKINFO"
	.tkinfo
        /*0018*/ 	.word	0x00000002
        /*0030*/ 	.string	""
        /*0030*/ 	.string	"ptxas"
        /*0030*/ 	.string	"Cuda compilation tools, release 13.0, V13.0.88"
        /*0030*/ 	.string	"Build cuda_13.0.r13.0/compiler.36424714_0"
        /*0030*/ 	.string	"-arch sm_100 -m 64 "



//--------------------- .note.nv.cuinfo           --------------------------
	.section	.note.nv.cuinfo,"",@"SHT_NOTE"
	.sectionflags	@"SHF_NOTE_NV_CUINFO"
        /*0018*/ 	.short	0x0002
        /*001a*/ 	.short	0x0064
        /*001c*/ 	.short	0x0082
	.zero		2


//--------------------- .nv.info                  --------------------------
	.section	.nv.info,"",@"SHT_CUDA_INFO"
	.align	4


	//----- nvinfo : EIATTR_REGCOUNT
	.align		4
        /*0000*/ 	.byte	0x04, 0x2f
        /*0002*/ 	.short	(.L_1 - .L_0)
	.align		4
.L_0:
        /*0004*/ 	.word	index@(_Z10dotProductPfS_i)
        /*0008*/ 	.word	0x0000000e


	//----- nvinfo : EIATTR_FRAME_SIZE
	.align		4
.L_1:
        /*000c*/ 	.byte	0x04, 0x11
        /*000e*/ 	.short	(.L_3 - .L_2)
	.align		4
.L_2:
        /*0010*/ 	.word	index@(_Z10dotProductPfS_i)
        /*0014*/ 	.word	0x00000000


	//----- nvinfo : EIATTR_MIN_STACK_SIZE
	.align		4
.L_3:
        /*0018*/ 	.byte	0x04, 0x12
        /*001a*/ 	.short	(.L_5 - .L_4)
	.align		4
.L_4:
        /*001c*/ 	.word	index@(_Z10dotProductPfS_i)
        /*0020*/ 	.word	0x00000000
.L_5:


//--------------------- .nv.compat                --------------------------
	.section	.nv.compat,"",@"SHT_CUDA_COMPAT_INFO"
	.align	4
        /*0000*/ 	.byte	0x02, 0x09, 0x00, 0x00, 0x02, 0x02, 0x01, 0x00, 0x02, 0x05, 0x05, 0x00, 0x03, 0x07, 0x01, 0x01
        /*0010*/ 	.byte	0x02, 0x03, 0x00, 0x00, 0x02, 0x06, 0x01, 0x00, 0x04, 0x0b, 0x08, 0x00, 0x09, 0x00, 0x00, 0x00
        /*0020*/ 	.byte	0x00, 0x00, 0x00, 0x00


//--------------------- .nv.info._Z10dotProductPfS_i --------------------------
	.section	.nv.info._Z10dotProductPfS_i,"",@"SHT_CUDA_INFO"
	.sectionflags	@""
	.align	4


	//----- nvinfo : EIATTR_CUDA_API_VERSION
	.align		4
        /*0000*/ 	.byte	0x04, 0x37
        /*0002*/ 	.short	(.L_7 - .L_6)
.L_6:
        /*0004*/ 	.word	0x00000082


	//----- nvinfo : EIATTR_KPARAM_INFO
	.align		4
.L_7:
        /*0008*/ 	.byte	0x04, 0x17
        /*000a*/ 	.short	(.L_9 - .L_8)
.L_8:
        /*000c*/ 	.word	0x00000000
        /*0010*/ 	.short	0x0002
        /*0012*/ 	.short	0x0010
        /*0014*/ 	.byte	0x00, 0xf0, 0x11, 0x00


	//----- nvinfo : EIATTR_KPARAM_INFO
	.align		4
.L_9:
        /*0018*/ 	.byte	0x04, 0x17
        /*001a*/ 	.short	(.L_11 - .L_10)
.L_10:
        /*001c*/ 	.word	0x00000000
        /*0020*/ 	.short	0x0001
        /*0022*/ 	.short	0x0008
        /*0024*/ 	.byte	0x00, 0xf5, 0x21, 0x00


	//----- nvinfo : EIATTR_KPARAM_INFO
	.align		4
.L_11:
        /*0028*/ 	.byte	0x04, 0x17
        /*002a*/ 	.short	(.L_13 - .L_12)
.L_12:
        /*002c*/ 	.word	0x00000000
        /*0030*/ 	.short	0x0000
        /*0032*/ 	.short	0x0000
        /*0034*/ 	.byte	0x00, 0xf5, 0x21, 0x00


	//----- nvinfo : EIATTR_SPARSE_MMA_MASK
	.align		4
.L_13:
        /*0038*/ 	.byte	0x03, 0x50
        /*003a*/ 	.short	0x0000


	//----- nvinfo : EIATTR_MAXREG_COUNT
	.align		4
        /*003c*/ 	.byte	0x03, 0x1b
        /*003e*/ 	.short	0x00ff


	//----- nvinfo : EIATTR_NUM_BARRIERS
	.align		4
        /*0040*/ 	.byte	0x02, 0x4c
        /*0042*/ 	.byte	0x01
	.zero		1


	//----- nvinfo : EIATTR_MERCURY_ISA_VERSION
	.align		4
        /*0044*/ 	.byte	0x03, 0x5f
        /*0046*/ 	.short	0x0101


	//----- nvinfo : EIATTR_VRC_CTA_INIT_COUNT
	.align		4
        /*0048*/ 	.byte	0x02, 0x4a
	.zero		1
	.zero		1


	//----- nvinfo : EIATTR_EXIT_INSTR_OFFSETS
	.align		4
        /*004c*/ 	.byte	0x04, 0x1c
        /*004e*/ 	.short	(.L_15 - .L_14)


	//   ....[0]....
.L_14:
        /*0050*/ 	.word	0x000000f0


	//   ....[1]....
        /*0054*/ 	.word	0x00000210


	//----- nvinfo : EIATTR_CRS_STACK_SIZE
	.align		4
.L_15:
        /*0058*/ 	.byte	0x04, 0x1e
        /*005a*/ 	.short	(.L_17 - .L_16)
.L_16:
        /*005c*/ 	.word	0x00000000


	//----- nvinfo : EIATTR_CBANK_PARAM_SIZE
	.align		4
.L_17:
        /*0060*/ 	.byte	0x03, 0x19
        /*0062*/ 	.short	0x0014


	//----- nvinfo : EIATTR_PARAM_CBANK
	.align		4
        /*0064*/ 	.byte	0x04, 0x0a
        /*0066*/ 	.short	(.L_19 - .L_18)
	.align		4
.L_18:
        /*0068*/ 	.word	index@(.nv.constant0._Z10dotProductPfS_i)
        /*006c*/ 	.short	0x0380
        /*006e*/ 	.short	0x0014


	//----- nvinfo : EIATTR_SW_WAR
	.align		4
.L_19:
        /*0070*/ 	.byte	0x04, 0x36
        /*0072*/ 	.short	(.L_21 - .L_20)
.L_20:
        /*0074*/ 	.word	0x00000008
.L_21:


//--------------------- .nv.callgraph             --------------------------
	.section	.nv.callgraph,"",@"SHT_CUDA_CALLGRAPH"
	.align	4
	.sectionentsize	8
	.align		4
        /*0000*/ 	.word	0x00000000
	.align		4
        /*0004*/ 	.word	0xffffffff
	.align		4
        /*0008*/ 	.word	0x00000000
	.align		4
        /*000c*/ 	.word	0xfffffffe
	.align		4
        /*0010*/ 	.word	0x00000000
	.align		4
        /*0014*/ 	.word	0xfffffffd
	.align		4
        /*0018*/ 	.word	0x00000000
	.align		4
        /*001c*/ 	.word	0xfffffffc


//--------------------- .text._Z10dotProductPfS_i --------------------------
	.section	.text._Z10dotProductPfS_i,"ax",@progbits
	.align	128
        .global         _Z10dotProductPfS_i
        .type           _Z10dotProductPfS_i,@function
        .size           _Z10dotProductPfS_i,(.L_x_3 - _Z10dotProductPfS_i)
        .other          _Z10dotProductPfS_i,@"STO_CUDA_ENTRY STV_DEFAULT"
_Z10dotProductPfS_i:
.text._Z10dotProductPfS_i:
[----:B------:R-:W-:Y:S01]  /*0000*/  LDC R1, c[0x0][0x37c] ;  /* 0x0000df00ff017b82 */ /* 0x000fe20000000800 */
[----:B------:R-:W0:Y:S07]  /*0010*/  S2R R11, SR_TID.X ;  /* 0x00000000000b7919 */ /* 0x000e2e0000002100 */
[----:B------:R-:W0:Y:S01]  /*0020*/  LDC.64 R4, c[0x0][0x388] ;  /* 0x0000e200ff047b82 */ /* 0x000e220000000a00 */
[----:B------:R-:W1:Y:S01]  /*0030*/  LDCU.64 UR4, c[0x0][0x358] ;  /* 0x00006b00ff0477ac */ /* 0x000e620008000a00 */
[----:B------:R-:W2:Y:S06]  /*0040*/  LDCU UR6, c[0x0][0x390] ;  /* 0x00007200ff0677ac */ /* 0x000eac0008000800 */
[----:B------:R-:W3:Y:S01]  /*0050*/  LDC.64 R2, c[0x0][0x380] ;  /* 0x0000e000ff027b82 */ /* 0x000ee20000000a00 */
[----:B0-----:R-:W-:-:S04]  /*0060*/  IMAD.WIDE.U32 R4, R11, 0x4, R4 ;  /* 0x000000040b047825 */ /* 0x001fc800078e0004 */
[C---:B---3--:R-:W-:Y:S02]  /*0070*/  IMAD.WIDE.U32 R2, R11.reuse, 0x4, R2 ;  /* 0x000000040b027825 */ /* 0x048fe400078e0002 */
[----:B-1----:R-:W3:Y:S04]  /*0080*/  LDG.E R5, desc[UR4][R4.64] ;  /* 0x0000000404057981 */ /* 0x002ee8000c1e1900 */
[----:B------:R-:W3:Y:S01]  /*0090*/  LDG.E R0, desc[UR4][R2.64] ;  /* 0x0000000402007981 */ /* 0x000ee2000c1e1900 */
[----:B------:R-:W-:-:S04]  /*00a0*/  IADD3 R8, PT, PT, R11, 0x1, RZ ;  /* 0x000000010b087810 */ /* 0x000fc80007ffe0ff */
[----:B--2---:R-:W-:Y:S01]  /*00b0*/  ISETP.GE.AND P0, PT, R8, UR6, PT ;  /* 0x0000000608007c0c */ /* 0x004fe2000bf06270 */
[----:B---3--:R-:W-:-:S05]  /*00c0*/  FMUL R7, R0, R5 ;  /* 0x0000000500077220 */ /* 0x008fca0000400000 */
[----:B------:R0:W-:Y:S01]  /*00d0*/  STG.E desc[UR4][R2.64], R7 ;  /* 0x0000000702007986 */ /* 0x0001e2000c101904 */
[----:B------:R-:W-:Y:S06]  /*00e0*/  BAR.SYNC.DEFER_BLOCKING 0x0 ;  /* 0x0000000000007b1d */ /* 0x000fec0000010000 */
[----:B------:R-:W-:Y:S05]  /*00f0*/  @P0 EXIT ;  /* 0x000000000000094d */ /* 0x000fea0003800000 */
[----:B0-----:R-:W0:Y:S01]  /*0100*/  LDC.64 R6, c[0x0][0x380] ;  /* 0x0000e000ff067b82 */ /* 0x001e220000000a00 */
[----:B------:R-:W-:Y:S01]  /*0110*/  HFMA2 R0, -RZ, RZ, 0, 5.9604644775390625e-08 ;  /* 0x00000001ff007431 */ /* 0x000fe200000001ff */
[----:B------:R-:W1:Y:S06]  /*0120*/  LDCU UR6, c[0x0][0x390] ;  /* 0x00007200ff0677ac */ /* 0x000e6c0008000800 */
.L_x_1:
[----:B------:R-:W-:-:S04]  /*0130*/  SHF.L.U32 R0, R0, 0x1, RZ ;  /* 0x0000000100007819 */ /* 0x000fc800000006ff */
[----:B------:R-:W-:-:S04]  /*0140*/  IADD3 R4, PT, PT, R0, -0x1, RZ ;  /* 0xffffffff00047810 */ /* 0x000fc80007ffe0ff */
[----:B------:R-:W-:-:S13]  /*0150*/  LOP3.LUT P0, RZ, R4, R11, RZ, 0xc0, !PT ;  /* 0x0000000b04ff7212 */ /* 0x000fda000780c0ff */
[----:B--2---:R-:W-:Y:S05]  /*0160*/  @P0 BRA `(.L_x_0) ;  /* 0x0000000000140947 */ /* 0x004fea0003800000 */
[----:B0-----:R-:W-:Y:S01]  /*0170*/  IMAD.WIDE R4, R8, 0x4, R6 ;  /* 0x0000000408047825 */ /* 0x001fe200078e0206 */
[----:B------:R-:W2:Y:S05]  /*0180*/  LDG.E R9, desc[UR4][R2.64] ;  /* 0x0000000402097981 */ /* 0x000eaa000c1e1900 */
[----:B------:R-:W2:Y:S02]  /*0190*/  LDG.E R4, desc[UR4][R4.64] ;  /* 0x0000000404047981 */ /* 0x000ea4000c1e1900 */
[----:B--2---:R-:W-:-:S05]  /*01a0*/  FADD R9, R4, R9 ;  /* 0x0000000904097221 */ /* 0x004fca0000000000 */
[----:B------:R2:W-:Y:S02]  /*01b0*/  STG.E desc[UR4][R2.64], R9 ;  /* 0x0000000902007986 */ /* 0x0005e4000c101904 */
.L_x_0:
[----:B------:R-:W-:Y:S01]  /*01c0*/  IADD3 R8, PT, PT, R0, R11, RZ ;  /* 0x0000000b00087210 */ /* 0x000fe20007ffe0ff */
[----:B------:R-:W-:Y:S05]  /*01d0*/  WARPSYNC.ALL ;  /* 0x0000000000007948 */ /* 0x000fea0003800000 */
[----:B------:R-:W-:Y:S01]  /*01e0*/  BAR.SYNC.DEFER_BLOCKING 0x0 ;  /* 0x0000000000007b1d */ /* 0x000fe20000010000 */
[----:B-1----:R-:W-:-:S13]  /*01f0*/  ISETP.GE.AND P0, PT, R8, UR6, PT ;  /* 0x0000000608007c0c */ /* 0x002fda000bf06270 */
[----:B------:R-:W-:Y:S05]  /*0200*/  @!P0 BRA `(.L_x_1) ;  /* 0xfffffffc00c88947 */ /* 0x000fea000383ffff */
[----:B------:R-:W-:Y:S05]  /*0210*/  EXIT ;  /* 0x000000000000794d */ /* 0x000fea0003800000 */
.L_x_2:
[----:B------:R-:W-:-:S00]  /*0220*/  BRA `(.L_x_2) ;  /* 0xfffffffc00fc7947 */ /* 0x000fc0000383ffff */
[----:B------:R-:W-:-:S00]  /*0230*/  NOP ;  /* 0x0000000000007918 */ /* 0x000fc00000000000 */
        /* <DEDUP_REMOVED lines=12> */
.L_x_3:


//--------------------- .nv.shared.reserved.0     --------------------------
	.section	.nv.shared.reserved.0,"aw",@nobits
	.weak		__nv_reservedSMEM_offset_0_alias
	.size		__nv_reservedSMEM_offset_0_alias, 0, 64
	.other		__nv_reservedSMEM_offset_0_alias,@"STO_CUDA_RESERVED_SHARED STV_DEFAULT"
__nv_reservedSMEM_offset_0_alias:
	.zero		0
	.zero		64


//--------------------- .nv.constant0._Z10dotProductPfS_i --------------------------
	.section	.nv.constant0._Z10dotProductPfS_i,"a",@progbits
	.sectionflags	@""
	.align	4
.nv.constant0._Z10dotProductPfS_i:
	.zero		916


//--------------------- SYMBOLS --------------------------

	.type		.nv.reservedSmem.offset0,@object
	.size		.nv.reservedSmem.offset0,0x4
